	.headerflags	@"EF_CUDA_TEXMODE_UNIFIED EF_CUDA_64BIT_ADDRESS EF_CUDA_ACCELERATORS EF_CUDA_SM90 EF_CUDA_VIRTUAL_SM(EF_CUDA_SM90)"
	.elftype	@"ET_EXEC"


//--------------------- .nv.info                  --------------------------
	.section	.nv.info,"",@"SHT_CUDA_INFO"
	.align	4


	//----- nvinfo : EIATTR_REGCOUNT
	.align		4
        /*0000*/ 	.byte	0x04, 0x2f
        /*0002*/ 	.short	(.L_3 - .L_2)
	.align		4
.L_2:
        /*0004*/ 	.word	index@(triton_poi_fused__native_batch_norm_legit_no_training_convolution_hardtanh_15)
        /*0008*/ 	.word	0x00000020


	//----- nvinfo : EIATTR_MIN_STACK_SIZE
	.align		4
.L_3:
        /*000c*/ 	.byte	0x04, 0x12
        /*000e*/ 	.short	(.L_5 - .L_4)
	.align		4
.L_4:
        /*0010*/ 	.word	index@(triton_poi_fused__native_batch_norm_legit_no_training_convolution_hardtanh_15)
        /*0014*/ 	.word	0x00000000


	//----- nvinfo : EIATTR_FRAME_SIZE
	.align		4
.L_5:
        /*0018*/ 	.byte	0x04, 0x11
        /*001a*/ 	.short	(.L_7 - .L_6)
	.align		4
.L_6:
        /*001c*/ 	.word	index@(triton_poi_fused__native_batch_norm_legit_no_training_convolution_hardtanh_15)
        /*0020*/ 	.word	0x00000000


	//----- nvinfo : EIATTR_MIN_STACK_SIZE
	.align		4
.L_7:
        /*0024*/ 	.byte	0x04, 0x12
        /*0026*/ 	.short	(.L_9 - .L_8)
	.align		4
.L_8:
        /*0028*/ 	.word	index@(triton_poi_fused__native_batch_norm_legit_no_training_convolution_hardtanh_15)
        /*002c*/ 	.word	0x00000000
.L_9:


//--------------------- .nv.info.triton_poi_fused__native_batch_norm_legit_no_training_convolution_hardtanh_15 --------------------------
	.section	.nv.info.triton_poi_fused__native_batch_norm_legit_no_training_convolution_hardtanh_15,"",@"SHT_CUDA_INFO"
	.sectionflags	@""
	.align	4


	//----- nvinfo : EIATTR_CUDA_API_VERSION
	.align		4
        /*0000*/ 	.byte	0x04, 0x37
        /*0002*/ 	.short	(.L_11 - .L_10)
.L_10:
        /*0004*/ 	.word	0x0000007c


	//----- nvinfo : EIATTR_KPARAM_INFO
	.align		4
.L_11:
        /*0008*/ 	.byte	0x04, 0x17
        /*000a*/ 	.short	(.L_13 - .L_12)
.L_12:
        /*000c*/ 	.word	0x00000000
        /*0010*/ 	.short	0x0007
        /*0012*/ 	.short	0x0038
        /*0014*/ 	.byte	0x00, 0xf0, 0x11, 0x00


	//----- nvinfo : EIATTR_KPARAM_INFO
	.align		4
.L_13:
        /*0018*/ 	.byte	0x04, 0x17
        /*001a*/ 	.short	(.L_15 - .L_14)
.L_14:
        /*001c*/ 	.word	0x00000000
        /*0020*/ 	.short	0x0006
        /*0022*/ 	.short	0x0030
        /*0024*/ 	.byte	0x00, 0xf4, 0x21, 0x00


	//----- nvinfo : EIATTR_KPARAM_INFO
	.align		4
.L_15:
        /*0028*/ 	.byte	0x04, 0x17
        /*002a*/ 	.short	(.L_17 - .L_16)
.L_16:
        /*002c*/ 	.word	0x00000000
        /*0030*/ 	.short	0x0005
        /*0032*/ 	.short	0x0028
        /*0034*/ 	.byte	0x00, 0xf4, 0x21, 0x00


	//----- nvinfo : EIATTR_KPARAM_INFO
	.align		4
.L_17:
        /*0038*/ 	.byte	0x04, 0x17
        /*003a*/ 	.short	(.L_19 - .L_18)
.L_18:
        /*003c*/ 	.word	0x00000000
        /*0040*/ 	.short	0x0004
        /*0042*/ 	.short	0x0020
        /*0044*/ 	.byte	0x00, 0xf4, 0x21, 0x00


	//----- nvinfo : EIATTR_KPARAM_INFO
	.align		4
.L_19:
        /*0048*/ 	.byte	0x04, 0x17
        /*004a*/ 	.short	(.L_21 - .L_20)
.L_20:
        /*004c*/ 	.word	0x00000000
        /*0050*/ 	.short	0x0003
        /*0052*/ 	.short	0x0018
        /*0054*/ 	.byte	0x00, 0xf4, 0x21, 0x00


	//----- nvinfo : EIATTR_KPARAM_INFO
	.align		4
.L_21:
        /*0058*/ 	.byte	0x04, 0x17
        /*005a*/ 	.short	(.L_23 - .L_22)
.L_22:
        /*005c*/ 	.word	0x00000000
        /*0060*/ 	.short	0x0002
        /*0062*/ 	.short	0x0010
        /*0064*/ 	.byte	0x00, 0xf4, 0x21, 0x00


	//----- nvinfo : EIATTR_KPARAM_INFO
	.align		4
.L_23:
        /*0068*/ 	.byte	0x04, 0x17
        /*006a*/ 	.short	(.L_25 - .L_24)
.L_24:
        /*006c*/ 	.word	0x00000000
        /*0070*/ 	.short	0x0001
        /*0072*/ 	.short	0x0008
        /*0074*/ 	.byte	0x00, 0xf4, 0x21, 0x00


	//----- nvinfo : EIATTR_KPARAM_INFO
	.align		4
.L_25:
        /*0078*/ 	.byte	0x04, 0x17
        /*007a*/ 	.short	(.L_27 - .L_26)
.L_26:
        /*007c*/ 	.word	0x00000000
        /*0080*/ 	.short	0x0000
        /*0082*/ 	.short	0x0000
        /*0084*/ 	.byte	0x00, 0xf4, 0x21, 0x00


	//----- nvinfo : EIATTR_SPARSE_MMA_MASK
	.align		4
.L_27:
        /*0088*/ 	.byte	0x03, 0x50
        /*008a*/ 	.short	0x0000


	//----- nvinfo : EIATTR_MAXREG_COUNT
	.align		4
        /*008c*/ 	.byte	0x03, 0x1b
        /*008e*/ 	.short	0x00ff


	//----- nvinfo : EIATTR_EXIT_INSTR_OFFSETS
	.align		4
        /*0090*/ 	.byte	0x04, 0x1c
        /*0092*/ 	.short	(.L_29 - .L_28)


	//   ....[0]....
.L_28:
        /*0094*/ 	.word	0x00000950


	//----- nvinfo : EIATTR_REQNTID
	.align		4
.L_29:
        /*0098*/ 	.byte	0x04, 0x10
        /*009a*/ 	.short	(.L_31 - .L_30)
.L_30:
        /*009c*/ 	.word	0x00000080
        /*00a0*/ 	.word	0x00000001
        /*00a4*/ 	.word	0x00000001


	//----- nvinfo : EIATTR_CBANK_PARAM_SIZE
	.align		4
.L_31:
        /*00a8*/ 	.byte	0x03, 0x19
        /*00aa*/ 	.short	0x003c


	//----- nvinfo : EIATTR_PARAM_CBANK
	.align		4
        /*00ac*/ 	.byte	0x04, 0x0a
        /*00ae*/ 	.short	(.L_33 - .L_32)
	.align		4
.L_32:
        /*00b0*/ 	.word	index@(.nv.constant0.triton_poi_fused__native_batch_norm_legit_no_training_convolution_hardtanh_15)
        /*00b4*/ 	.short	0x0210
        /*00b6*/ 	.short	0x003c


	//----- nvinfo : EIATTR_SW_WAR
	.align		4
.L_33:
        /*00b8*/ 	.byte	0x04, 0x36
        /*00ba*/ 	.short	(.L_35 - .L_34)
.L_34:
        /*00bc*/ 	.word	0x00000008
.L_35:


//--------------------- .nv.callgraph             --------------------------
	.section	.nv.callgraph,"",@"SHT_CUDA_CALLGRAPH"
	.align	4
	.sectionentsize	8
	.align		4
        /*0000*/ 	.word	0x00000000
	.align		4
        /*0004*/ 	.word	0xffffffff
	.align		4
        /*0008*/ 	.word	0x00000000
	.align		4
        /*000c*/ 	.word	0xfffffffe
	.align		4
        /*0010*/ 	.word	0x00000000
	.align		4
        /*0014*/ 	.word	0xfffffffd
	.align		4
        /*0018*/ 	.word	0x00000000
	.align		4
        /*001c*/ 	.word	0xfffffffc


//--------------------- .nv.constant4             --------------------------
	.section	.nv.constant4,"a",@progbits
	.align	8
	.align		8
.nv.constant4:
        /*0000*/ 	.dword	_$_str
	.align		8
        /*0008*/ 	.dword	_$_str_$_2


//--------------------- .text.triton_poi_fused__native_batch_norm_legit_no_training_convolution_hardtanh_15 --------------------------
	.section	.text.triton_poi_fused__native_batch_norm_legit_no_training_convolution_hardtanh_15,"ax",@progbits
	.align	128
        .global         triton_poi_fused__native_batch_norm_legit_no_training_convolution_hardtanh_15
        .type           triton_poi_fused__native_batch_norm_legit_no_training_convolution_hardtanh_15,@function
        .size           triton_poi_fused__native_batch_norm_legit_no_training_convolution_hardtanh_15,(.L_x_1 - triton_poi_fused__native_batch_norm_legit_no_training_convolution_hardtanh_15)
        .other          triton_poi_fused__native_batch_norm_legit_no_training_convolution_hardtanh_15,@"STO_CUDA_ENTRY STV_DEFAULT"
triton_poi_fused__native_batch_norm_legit_no_training_convolution_hardtanh_15:
.text.triton_poi_fused__native_batch_norm_legit_no_training_convolution_hardtanh_15:
[----:B------:R-:W-:Y:S01]  /*0000*/  LDC R1, c[0x0][0x28] ;  /* 0x00000a00ff017b82 */ /* 0x000fe20000000800 */
[----:B------:R-:W1:Y:S07]  /*0010*/  S2R R0, SR_TID.X ;  /* 0x0000000000007919 */ /* 0x000e6e0000002100 */
[----:B------:R-:W2:Y:S01]  /*0020*/  LDC.64 R6, c[0x0][0x228] ;  /* 0x00008a00ff067b82 */ /* 0x000ea20000000a00 */
[----:B------:R-:W-:Y:S01]  /*0030*/  ULDC.64 UR4, c[0x0][0x208] ;  /* 0x0000820000047ab9 */ /* 0x000fe20000000a00 */
[----:B------:R-:W3:Y:S06]  /*0040*/  S2R R5, SR_CTAID.X ;  /* 0x0000000000057919 */ /* 0x000eec0000002500 */
[----:B------:R-:W4:Y:S08]  /*0050*/  LDC.64 R28, c[0x0][0x218] ;  /* 0x00008600ff1c7b82 */ /* 0x000f300000000a00 */
[----:B------:R-:W5:Y:S08]  /*0060*/  LDC.64 R26, c[0x0][0x220] ;  /* 0x00008800ff1a7b82 */ /* 0x000f700000000a00 */
[----:B------:R-:W4:Y:S01]  /*0070*/  LDC.64 R22, c[0x0][0x230] ;  /* 0x00008c00ff167b82 */ /* 0x000f220000000a00 */
[----:B-1----:R-:W-:-:S07]  /*0080*/  IMAD.SHL.U32 R0, R0, 0x4, RZ ;  /* 0x0000000400007824 */ /* 0x002fce00078e00ff */
[----:B------:R-:W1:Y:S01]  /*0090*/  LDC.64 R20, c[0x0][0x238] ;  /* 0x00008e00ff147b82 */ /* 0x000e620000000a00 */
[----:B---3--:R-:W-:Y:S02]  /*00a0*/  SHF.R.S32.HI R3, RZ, 0x15, R5 ;  /* 0x00000015ff037819 */ /* 0x008fe40000011405 */
[----:B------:R-:W-:Y:S02]  /*00b0*/  LOP3.LUT R0, R0, 0x1fc, RZ, 0xc0, !PT ;  /* 0x000001fc00007812 */ /* 0x000fe400078ec0ff */
[----:B------:R-:W-:-:S03]  /*00c0*/  SGXT R3, R3, 0x1 ;  /* 0x000000010303781a */ /* 0x000fc60000000200 */
[----:B------:R-:W-:-:S05]  /*00d0*/  IMAD R2, R5, 0x400, R0 ;  /* 0x0000040005027824 */ /* 0x000fca00078e0200 */
[----:B------:R-:W-:-:S04]  /*00e0*/  LEA.HI R3, R3, R2, RZ, 0x6 ;  /* 0x0000000203037211 */ /* 0x000fc800078f30ff */
[--C-:B------:R-:W-:Y:S02]  /*00f0*/  SHF.R.S32.HI R9, RZ, 0x6, R3.reuse ;  /* 0x00000006ff097819 */ /* 0x100fe40000011403 */
[----:B------:R-:W-:Y:S01]  /*0100*/  SHF.R.S32.HI R0, RZ, 0x1f, R3 ;  /* 0x0000001fff007819 */ /* 0x000fe20000011403 */
[----:B------:R-:W-:-:S03]  /*0110*/  VIADD R3, R3, 0x200 ;  /* 0x0000020003037836 */ /* 0x000fc60000000000 */
[----:B------:R-:W-:Y:S02]  /*0120*/  LEA.HI R0, R0, R9, RZ, 0x9 ;  /* 0x0000000900007211 */ /* 0x000fe400078f48ff */
[--C-:B------:R-:W-:Y:S02]  /*0130*/  SHF.R.S32.HI R5, RZ, 0x6, R3.reuse ;  /* 0x00000006ff057819 */ /* 0x100fe40000011403 */
[----:B------:R-:W-:Y:S02]  /*0140*/  SHF.R.S32.HI R4, RZ, 0x1f, R3 ;  /* 0x0000001fff047819 */ /* 0x000fe40000011403 */
[----:B------:R-:W-:Y:S02]  /*0150*/  LOP3.LUT R0, R0, 0xfffffe00, RZ, 0xc0, !PT ;  /* 0xfffffe0000007812 */ /* 0x000fe400078ec0ff */
[----:B------:R-:W-:Y:S02]  /*0160*/  LEA.HI R4, R4, R5, RZ, 0x9 ;  /* 0x0000000504047211 */ /* 0x000fe400078f48ff */
[----:B------:R-:W-:-:S02]  /*0170*/  IADD3 R9, R9, -R0, RZ ;  /* 0x8000000009097210 */ /* 0x000fc40007ffe0ff */
[----:B------:R-:W-:-:S03]  /*0180*/  LOP3.LUT R4, R4, 0xfffffe00, RZ, 0xc0, !PT ;  /* 0xfffffe0004047812 */ /* 0x000fc600078ec0ff */
[----:B--2---:R-:W-:-:S04]  /*0190*/  IMAD.WIDE R12, R9, 0x4, R6 ;  /* 0x00000004090c7825 */ /* 0x004fc800078e0206 */
[----:B------:R-:W-:Y:S01]  /*01a0*/  IMAD.IADD R5, R5, 0x1, -R4 ;  /* 0x0000000105057824 */ /* 0x000fe200078e0a04 */
[----:B------:R-:W2:Y:S03]  /*01b0*/  LDG.E.EL R19, desc[UR4][R12.64] ;  /* 0x000000040c137981 */ /* 0x000ea6000c2e1900 */
[----:B------:R-:W-:Y:S02]  /*01c0*/  IMAD.WIDE R24, R5, 0x4, R6 ;  /* 0x0000000405187825 */ /* 0x000fe400078e0206 */
[----:B------:R-:W3:Y:S04]  /*01d0*/  LDC.64 R6, c[0x0][0x210] ;  /* 0x00008400ff067b82 */ /* 0x000ee80000000a00 */
[----:B------:R-:W2:Y:S01]  /*01e0*/  LDG.E.EL R24, desc[UR4][R24.64] ;  /* 0x0000000418187981 */ /* 0x000ea2000c2e1900 */
[----:B----4-:R-:W-:-:S05]  /*01f0*/  IMAD.WIDE R10, R9, 0x4, R28 ;  /* 0x00000004090a7825 */ /* 0x010fca00078e021c */
[----:B------:R5:W4:Y:S01]  /*0200*/  LDG.E.EL R18, desc[UR4][R10.64] ;  /* 0x000000040a127981 */ /* 0x000b22000c2e1900 */
[----:B0-----:R-:W-:-:S04]  /*0210*/  IMAD.WIDE R16, R9, 0x4, R22 ;  /* 0x0000000409107825 */ /* 0x001fc800078e0216 */
[----:B------:R-:W-:Y:S02]  /*0220*/  IMAD.WIDE R28, R5, 0x4, R28 ;  /* 0x00000004051c7825 */ /* 0x000fe400078e021c */
[----:B------:R-:W4:Y:S02]  /*0230*/  LDG.E.EL R16, desc[UR4][R16.64] ;  /* 0x0000000410107981 */ /* 0x000f24000c2e1900 */
[C---:B-----5:R-:W-:Y:S02]  /*0240*/  IMAD.WIDE R10, R9.reuse, 0x4, R26 ;  /* 0x00000004090a7825 */ /* 0x060fe400078e021a */
[----:B------:R0:W5:Y:S02]  /*0250*/  LDG.E.EL R3, desc[UR4][R28.64] ;  /* 0x000000041c037981 */ /* 0x000164000c2e1900 */
[----:B---3--:R-:W-:Y:S02]  /*0260*/  IMAD.WIDE R6, R2, 0x4, R6 ;  /* 0x0000000402067825 */ /* 0x008fe400078e0206 */
[----:B------:R-:W3:Y:S04]  /*0270*/  LDG.E.EL R4, desc[UR4][R10.64] ;  /* 0x000000040a047981 */ /* 0x000ee8000c2e1900 */
[----:B------:R-:W4:Y:S01]  /*0280*/  LDG.E.128 R12, desc[UR4][R6.64] ;  /* 0x00000004060c7981 */ /* 0x000f22000c1e1d00 */
[----:B-1----:R-:W-:-:S04]  /*0290*/  IMAD.WIDE R8, R9, 0x4, R20 ;  /* 0x0000000409087825 */ /* 0x002fc800078e0214 */
[C---:B------:R-:W-:Y:S01]  /*02a0*/  IMAD.WIDE R26, R5.reuse, 0x4, R26 ;  /* 0x00000004051a7825 */ /* 0x040fe200078e021a */
[----:B------:R-:W3:Y:S04]  /*02b0*/  LDG.E.EL R17, desc[UR4][R8.64] ;  /* 0x0000000408117981 */ /* 0x000ee8000c2e1900 */
[----:B------:R-:W5:Y:S04]  /*02c0*/  LDG.E.EL R0, desc[UR4][R26.64] ;  /* 0x000000041a007981 */ /* 0x000f68000c2e1900 */
[----:B------:R-:W5:Y:S01]  /*02d0*/  LDG.E.128 R8, desc[UR4][R6.64+0x800] ;  /* 0x0008000406087981 */ /* 0x000f62000c1e1d00 */
[----:B------:R-:W-:-:S04]  /*02e0*/  IMAD.WIDE R20, R5, 0x4, R20 ;  /* 0x0000000405147825 */ /* 0x000fc800078e0214 */
[----:B------:R-:W-:Y:S02]  /*02f0*/  IMAD.WIDE R22, R5, 0x4, R22 ;  /* 0x0000000405167825 */ /* 0x000fe400078e0216 */
[----:B------:R1:W5:Y:S04]  /*0300*/  LDG.E.EL R20, desc[UR4][R20.64] ;  /* 0x0000000414147981 */ /* 0x000368000c2e1900 */
[----:B------:R0:W5:Y:S01]  /*0310*/  LDG.E.EL R5, desc[UR4][R22.64] ;  /* 0x0000000416057981 */ /* 0x000162000c2e1900 */
[----:B--2---:R-:W-:-:S04]  /*0320*/  FADD R19, R19, 9.9999997473787516356e-06 ;  /* 0x3727c5ac13137421 */ /* 0x004fc80000000000 */
[----:B------:R-:W2:Y:S01]  /*0330*/  MUFU.SQRT R25, R19 ;  /* 0x0000001300197308 */ /* 0x000ea20000002000 */
[----:B------:R-:W-:-:S07]  /*0340*/  FADD R24, R24, 9.9999997473787516356e-06 ;  /* 0x3727c5ac18187421 */ /* 0x000fce0000000000 */
[----:B0-----:R-:W0:Y:S01]  /*0350*/  MUFU.SQRT R28, R24 ;  /* 0x00000018001c7308 */ /* 0x001e220000002000 */
[C---:B--2---:R-:W-:Y:S02]  /*0360*/  FSETP.GT.AND P0, PT, R25.reuse, 8.50705917302346158658e+37, PT ;  /* 0x7e8000001900780b */ /* 0x044fe40003f04000 */
[----:B------:R-:W-:Y:S02]  /*0370*/  FSETP.GEU.AND P2, PT, R25, 1.175494350822287508e-38, PT ;  /* 0x008000001900780b */ /* 0x000fe40003f4e000 */
[C---:B0-----:R-:W-:Y:S02]  /*0380*/  FSETP.GT.AND P1, PT, R28.reuse, 8.50705917302346158658e+37, PT ;  /* 0x7e8000001c00780b */ /* 0x041fe40003f24000 */
[----:B------:R-:W-:-:S07]  /*0390*/  FSETP.GEU.AND P3, PT, R28, 1.175494350822287508e-38, PT ;  /* 0x008000001c00780b */ /* 0x000fce0003f6e000 */
[----:B------:R-:W-:Y:S01]  /*03a0*/  @P0 FMUL R25, R25, 0.25 ;  /* 0x3e80000019190820 */ /* 0x000fe20000400000 */
[----:B------:R-:W-:-:S03]  /*03b0*/  HFMA2.MMA R24, -RZ, RZ, 1.625, 0 ;  /* 0x3e800000ff187435 */ /* 0x000fc600000001ff */
[----:B------:R-:W-:Y:S01]  /*03c0*/  @!P2 FMUL R25, R25, 16777216 ;  /* 0x4b8000001919a820 */ /* 0x000fe20000400000 */
[----:B------:R-:W-:-:S03]  /*03d0*/  @P1 FMUL R28, R28, 0.25 ;  /* 0x3e8000001c1c1820 */ /* 0x000fc60000400000 */
[----:B-1----:R-:W0:Y:S01]  /*03e0*/  MUFU.RCP R21, R25 ;  /* 0x0000001900157308 */ /* 0x002e220000001000 */
[----:B------:R-:W-:-:S07]  /*03f0*/  @!P3 FMUL R28, R28, 16777216 ;  /* 0x4b8000001c1cb820 */ /* 0x000fce0000400000 */
[----:B------:R-:W1:Y:S01]  /*0400*/  MUFU.RCP R19, R28 ;  /* 0x0000001c00137308 */ /* 0x000e620000001000 */
[C---:B------:R-:W-:Y:S02]  /*0410*/  FSEL R22, R24.reuse, 1, P0 ;  /* 0x3f80000018167808 */ /* 0x040fe40000000000 */
[----:B------:R-:W-:Y:S01]  /*0420*/  FSEL R24, R24, 1, P1 ;  /* 0x3f80000018187808 */ /* 0x000fe20000800000 */
[--C-:B----4-:R-:W-:Y:S02]  /*0430*/  FADD R12, R12, R18.reuse ;  /* 0x000000120c0c7221 */ /* 0x110fe40000000000 */
[----:B------:R-:W-:Y:S01]  /*0440*/  @!P2 FMUL R22, R22, 16777216 ;  /* 0x4b8000001616a820 */ /* 0x000fe20000400000 */
[--C-:B------:R-:W-:Y:S01]  /*0450*/  FADD R13, R13, R18.reuse ;  /* 0x000000120d0d7221 */ /* 0x100fe20000000000 */
[----:B------:R-:W-:Y:S01]  /*0460*/  @!P3 FMUL R24, R24, 16777216 ;  /* 0x4b8000001818b820 */ /* 0x000fe20000400000 */
[--C-:B------:R-:W-:Y:S01]  /*0470*/  FADD R14, R14, R18.reuse ;  /* 0x000000120e0e7221 */ /* 0x100fe20000000000 */
[----:B------:R-:W-:Y:S01]  /*0480*/  FADD R15, R15, R18 ;  /* 0x000000120f0f7221 */ /* 0x000fe20000000000 */
[----:B0-----:R-:W-:Y:S01]  /*0490*/  FMUL R21, R21, R22 ;  /* 0x0000001615157220 */ /* 0x001fe20000400000 */
[C---:B---3--:R-:W-:Y:S01]  /*04a0*/  FADD R18, -R4.reuse, R12 ;  /* 0x0000000c04127221 */ /* 0x048fe20000000100 */
[C---:B------:R-:W-:Y:S01]  /*04b0*/  FADD R22, -R4.reuse, R13 ;  /* 0x0000000d04167221 */ /* 0x040fe20000000100 */
[----:B-1----:R-:W-:Y:S01]  /*04c0*/  FMUL R19, R19, R24 ;  /* 0x0000001813137220 */ /* 0x002fe20000400000 */
[C---:B------:R-:W-:Y:S01]  /*04d0*/  FADD R24, -R4.reuse, R14 ;  /* 0x0000000e04187221 */ /* 0x040fe20000000100 */
[----:B------:R-:W-:Y:S01]  /*04e0*/  FADD R4, -R4, R15 ;  /* 0x0000000f04047221 */ /* 0x000fe20000000100 */
[----:B------:R-:W-:Y:S01]  /*04f0*/  FMUL R26, R21, R18 ;  /* 0x00000012151a7220 */ /* 0x000fe20000400000 */
[----:B-----5:R-:W-:-:S02]  /*0500*/  FADD R11, R11, R3 ;  /* 0x000000030b0b7221 */ /* 0x020fc40000000000 */
[C---:B------:R-:W-:Y:S01]  /*0510*/  FMUL R18, R21.reuse, R4 ;  /* 0x0000000415127220 */ /* 0x040fe20000400000 */
[----:B------:R-:W-:Y:S01]  /*0520*/  FFMA R4, R16, R26, R17 ;  /* 0x0000001a10047223 */ /* 0x000fe20000000011 */
[C---:B------:R-:W-:Y:S01]  /*0530*/  FMUL R23, R21.reuse, R22 ;  /* 0x0000001615177220 */ /* 0x040fe20000400000 */
[----:B------:R-:W-:Y:S01]  /*0540*/  FADD R26, -R0, R11 ;  /* 0x0000000b001a7221 */ /* 0x000fe20000000100 */
[----:B------:R-:W-:Y:S01]  /*0550*/  FMUL R22, R21, R24 ;  /* 0x0000001815167220 */ /* 0x000fe20000400000 */
[--C-:B------:R-:W-:Y:S01]  /*0560*/  FADD R9, R9, R3.reuse ;  /* 0x0000000309097221 */ /* 0x100fe20000000000 */
[--C-:B------:R-:W-:Y:S01]  /*0570*/  FADD R8, R8, R3.reuse ;  /* 0x0000000308087221 */ /* 0x100fe20000000000 */
[----:B------:R-:W-:Y:S01]  /*0580*/  FADD R10, R10, R3 ;  /* 0x000000030a0a7221 */ /* 0x000fe20000000000 */
[----:B------:R-:W-:Y:S01]  /*0590*/  FMUL R26, R19, R26 ;  /* 0x0000001a131a7220 */ /* 0x000fe20000400000 */
[C-C-:B------:R-:W-:Y:S01]  /*05a0*/  FFMA R21, R16.reuse, R23, R17.reuse ;  /* 0x0000001710157223 */ /* 0x140fe20000000011 */
[C-C-:B------:R-:W-:Y:S01]  /*05b0*/  FFMA R22, R16.reuse, R22, R17.reuse ;  /* 0x0000001610167223 */ /* 0x140fe20000000011 */
[----:B------:R-:W-:Y:S01]  /*05c0*/  FFMA R16, R16, R18, R17 ;  /* 0x0000001210107223 */ /* 0x000fe20000000011 */
[C---:B------:R-:W-:Y:S01]  /*05d0*/  FADD R24, -R0.reuse, R9 ;  /* 0x0000000900187221 */ /* 0x040fe20000000100 */
[C---:B------:R-:W-:Y:S01]  /*05e0*/  FADD R18, -R0.reuse, R8 ;  /* 0x0000000800127221 */ /* 0x040fe20000000100 */
[----:B------:R-:W-:Y:S01]  /*05f0*/  FADD R0, -R0, R10 ;  /* 0x0000000a00007221 */ /* 0x000fe20000000100 */
[----:B------:R-:W-:Y:S01]  /*0600*/  FFMA R26, R5, R26, R20 ;  /* 0x0000001a051a7223 */ /* 0x000fe20000000014 */
[C---:B------:R-:W-:Y:S01]  /*0610*/  FMUL R17, R19.reuse, R24 ;  /* 0x0000001813117220 */ /* 0x040fe20000400000 */
[C---:B------:R-:W-:Y:S01]  /*0620*/  FMUL R3, R19.reuse, R18 ;  /* 0x0000001213037220 */ /* 0x040fe20000400000 */
[----:B------:R-:W-:Y:S01]  /*0630*/  FMUL R19, R19, R0 ;  /* 0x0000000013137220 */ /* 0x000fe20000400000 */
[----:B------:R-:W-:-:S02]  /*0640*/  FSETP.GTU.AND P0, PT, R16, RZ, PT ;  /* 0x000000ff1000720b */ /* 0x000fc40003f0c000 */
[C---:B------:R-:W-:Y:S01]  /*0650*/  FSETP.GTU.AND P2, PT, R26.reuse, RZ, PT ;  /* 0x000000ff1a00720b */ /* 0x040fe20003f4c000 */
[C-C-:B------:R-:W-:Y:S01]  /*0660*/  FFMA R17, R5.reuse, R17, R20.reuse ;  /* 0x0000001105117223 */ /* 0x140fe20000000014 */
[C-C-:B------:R-:W-:Y:S01]  /*0670*/  FFMA R0, R5.reuse, R3, R20.reuse ;  /* 0x0000000305007223 */ /* 0x140fe20000000014 */
[----:B------:R-:W-:Y:S01]  /*0680*/  FFMA R5, R5, R19, R20 ;  /* 0x0000001305057223 */ /* 0x000fe20000000014 */
[----:B------:R-:W-:Y:S01]  /*0690*/  FSEL R19, R26, RZ, P2 ;  /* 0x000000ff1a137208 */ /* 0x000fe20001000000 */
[----:B------:R-:W0:Y:S01]  /*06a0*/  LDC.64 R24, c[0x0][0x240] ;  /* 0x00009000ff187b82 */ /* 0x000e220000000a00 */
[----:B------:R-:W-:Y:S02]  /*06b0*/  FSETP.GTU.AND P1, PT, R22, RZ, PT ;  /* 0x000000ff1600720b */ /* 0x000fe40003f2c000 */
[----:B------:R-:W-:Y:S02]  /*06c0*/  FSETP.GEU.AND P5, PT, R19, 6, PT ;  /* 0x40c000001300780b */ /* 0x000fe40003fae000 */
[----:B------:R-:W-:-:S02]  /*06d0*/  FSEL R23, R16, RZ, P0 ;  /* 0x000000ff10177208 */ /* 0x000fc40000000000 */
[----:B------:R-:W-:Y:S02]  /*06e0*/  FSETP.GTU.AND P6, PT, R21, RZ, PT ;  /* 0x000000ff1500720b */ /* 0x000fe40003fcc000 */
[----:B------:R-:W-:Y:S02]  /*06f0*/  FSETP.GTU.AND P2, PT, R4, RZ, PT ;  /* 0x000000ff0400720b */ /* 0x000fe40003f4c000 */
[----:B------:R-:W-:Y:S02]  /*0700*/  FSEL R22, R22, RZ, P1 ;  /* 0x000000ff16167208 */ /* 0x000fe40000800000 */
[----:B------:R-:W-:Y:S02]  /*0710*/  FSETP.GEU.AND P1, PT, R23, 6, PT ;  /* 0x40c000001700780b */ /* 0x000fe40003f2e000 */
[----:B------:R-:W-:Y:S02]  /*0720*/  FSEL R21, R21, RZ, P6 ;  /* 0x000000ff15157208 */ /* 0x000fe40003000000 */
[----:B------:R-:W-:-:S02]  /*0730*/  FSEL R20, R4, RZ, P2 ;  /* 0x000000ff04147208 */ /* 0x000fc40001000000 */
[----:B------:R-:W-:Y:S02]  /*0740*/  FSETP.GTU.AND P4, PT, R5, RZ, PT ;  /* 0x000000ff0500720b */ /* 0x000fe40003f8c000 */
[----:B------:R-:W-:Y:S02]  /*0750*/  FSETP.GTU.AND P3, PT, R17, RZ, PT ;  /* 0x000000ff1100720b */ /* 0x000fe40003f6c000 */
[----:B------:R-:W-:Y:S02]  /*0760*/  FSETP.GEU.AND P2, PT, R22, 6, PT ;  /* 0x40c000001600780b */ /* 0x000fe40003f4e000 */
[----:B------:R-:W-:Y:S02]  /*0770*/  FSETP.NAN.AND P6, PT, R19, R19, PT ;  /* 0x000000131300720b */ /* 0x000fe40003fc8000 */
[----:B------:R-:W-:Y:S02]  /*0780*/  FSETP.GTU.AND P0, PT, R0, RZ, PT ;  /* 0x000000ff0000720b */ /* 0x000fe40003f0c000 */
[----:B------:R-:W-:-:S02]  /*0790*/  FSEL R18, R5, RZ, P4 ;  /* 0x000000ff05127208 */ /* 0x000fc40002000000 */
[----:B------:R-:W-:Y:S02]  /*07a0*/  FSEL R17, R17, RZ, P3 ;  /* 0x000000ff11117208 */ /* 0x000fe40001800000 */
[----:B------:R-:W-:Y:S02]  /*07b0*/  @P5 SEL R19, R19, 0x40c00000, P6 ;  /* 0x40c0000013135807 */ /* 0x000fe40003000000 */
[----:B------:R-:W-:Y:S02]  /*07c0*/  FSETP.NAN.AND P3, PT, R23, R23, PT ;  /* 0x000000171700720b */ /* 0x000fe40003f68000 */
[----:B------:R-:W-:Y:S02]  /*07d0*/  FSETP.GEU.AND P4, PT, R21, 6, PT ;  /* 0x40c000001500780b */ /* 0x000fe40003f8e000 */
[----:B------:R-:W-:Y:S02]  /*07e0*/  FSETP.GEU.AND P5, PT, R20, 6, PT ;  /* 0x40c000001400780b */ /* 0x000fe40003fae000 */
[----:B------:R-:W-:-:S02]  /*07f0*/  FSEL R16, R0, RZ, P0 ;  /* 0x000000ff00107208 */ /* 0x000fc40000000000 */
[----:B------:R-:W-:Y:S02]  /*0800*/  FSETP.NAN.AND P6, PT, R22, R22, PT ;  /* 0x000000161600720b */ /* 0x000fe40003fc8000 */
[----:B------:R-:W-:Y:S02]  /*0810*/  @P1 SEL R23, R23, 0x40c00000, P3 ;  /* 0x40c0000017171807 */ /* 0x000fe40001800000 */
[----:B------:R-:W-:Y:S02]  /*0820*/  FSETP.GEU.AND P0, PT, R18, 6, PT ;  /* 0x40c000001200780b */ /* 0x000fe40003f0e000 */
[----:B------:R-:W-:Y:S02]  /*0830*/  FSETP.GEU.AND P3, PT, R17, 6, PT ;  /* 0x40c000001100780b */ /* 0x000fe40003f6e000 */
[----:B------:R-:W-:Y:S02]  /*0840*/  FSETP.GEU.AND P1, PT, R16, 6, PT ;  /* 0x40c000001000780b */ /* 0x000fe40003f2e000 */
[----:B------:R-:W-:-:S02]  /*0850*/  @P2 SEL R22, R22, 0x40c00000, P6 ;  /* 0x40c0000016162807 */ /* 0x000fc40003000000 */
[C---:B------:R-:W-:Y:S02]  /*0860*/  FSETP.NAN.AND P6, PT, R21.reuse, R21, PT ;  /* 0x000000151500720b */ /* 0x040fe40003fc8000 */
[C---:B------:R-:W-:Y:S02]  /*0870*/  FSETP.NAN.AND P2, PT, R20.reuse, R20, PT ;  /* 0x000000141400720b */ /* 0x040fe40003f48000 */
[----:B------:R-:W-:Y:S02]  /*0880*/  @P4 SEL R21, R21, 0x40c00000, P6 ;  /* 0x40c0000015154807 */ /* 0x000fe40003000000 */
[----:B------:R-:W-:Y:S02]  /*0890*/  @P5 SEL R20, R20, 0x40c00000, P2 ;  /* 0x40c0000014145807 */ /* 0x000fe40001000000 */
[----:B------:R-:W-:Y:S02]  /*08a0*/  FSETP.NAN.AND P6, PT, R18, R18, PT ;  /* 0x000000121200720b */ /* 0x000fe40003fc8000 */
[----:B------:R-:W-:-:S02]  /*08b0*/  FSETP.NAN.AND P4, PT, R17, R17, PT ;  /* 0x000000111100720b */ /* 0x000fc40003f88000 */
[----:B------:R-:W-:Y:S01]  /*08c0*/  FSETP.NAN.AND P2, PT, R16, R16, PT ;  /* 0x000000101000720b */ /* 0x000fe20003f48000 */
[----:B0-----:R-:W-:Y:S01]  /*08d0*/  IMAD.WIDE R24, R2, 0x4, R24 ;  /* 0x0000000402187825 */ /* 0x001fe200078e0218 */
[----:B------:R-:W-:Y:S02]  /*08e0*/  @P0 SEL R18, R18, 0x40c00000, P6 ;  /* 0x40c0000012120807 */ /* 0x000fe40003000000 */
[----:B------:R-:W-:Y:S02]  /*08f0*/  @P3 SEL R17, R17, 0x40c00000, P4 ;  /* 0x40c0000011113807 */ /* 0x000fe40002000000 */
[----:B------:R-:W-:Y:S01]  /*0900*/  @P1 SEL R16, R16, 0x40c00000, P2 ;  /* 0x40c0000010101807 */ /* 0x000fe20001000000 */
[----:B------:R-:W-:Y:S04]  /*0910*/  STG.E.128 desc[UR4][R6.64], R12 ;  /* 0x0000000c06007986 */ /* 0x000fe8000c101d04 */
[----:B------:R-:W-:Y:S04]  /*0920*/  STG.E.128 desc[UR4][R6.64+0x800], R8 ;  /* 0x0008000806007986 */ /* 0x000fe8000c101d04 */
[----:B------:R-:W-:Y:S04]  /*0930*/  STG.E.128 desc[UR4][R24.64], R20 ;  /* 0x0000001418007986 */ /* 0x000fe8000c101d04 */
[----:B------:R-:W-:Y:S01]  /*0940*/  STG.E.128 desc[UR4][R24.64+0x800], R16 ;  /* 0x0008001018007986 */ /* 0x000fe2000c101d04 */
[----:B------:R-:W-:Y:S05]  /*0950*/  EXIT ;  /* 0x000000000000794d */ /* 0x000fea0003800000 */
.L_x_0:
[----:B------:R-:W-:-:S00]  /*0960*/  BRA `(.L_x_0) ;  /* 0xfffffffc00fc7947 */ /* 0x000fc0000383ffff */
[----:B------:R-:W-:-:S00]  /*0970*/  NOP ;  /* 0x0000000000007918 */ /* 0x000fc00000000000 */
        /* <DEDUP_REMOVED lines=8> */
.L_x_1:


//--------------------- .nv.global.init           --------------------------
	.section	.nv.global.init,"aw",@progbits
.nv.global.init:
	.type		_$_str,@object
	.size		_$_str,(_$_str_$_2 - _$_str)
_$_str:
        /*0000*/ 	.byte	0x5f, 0x5f, 0x43, 0x55, 0x44, 0x41, 0x5f, 0x46, 0x54, 0x5a, 0x00
	.type		_$_str_$_2,@object
	.size		_$_str_$_2,(.L_1 - _$_str_$_2)
_$_str_$_2:
        /*000b*/ 	.byte	0x5f, 0x5f, 0x43, 0x55, 0x44, 0x41, 0x5f, 0x50, 0x52, 0x45, 0x43, 0x5f, 0x53, 0x51, 0x52, 0x54
        /*001b*/ 	.byte	0x00
.L_1:


//--------------------- .nv.constant0.triton_poi_fused__native_batch_norm_legit_no_training_convolution_hardtanh_15 --------------------------
	.section	.nv.constant0.triton_poi_fused__native_batch_norm_legit_no_training_convolution_hardtanh_15,"a",@progbits
	.sectionflags	@""
	.align	4
.nv.constant0.triton_poi_fused__native_batch_norm_legit_no_training_convolution_hardtanh_15:
	.zero		588
